//
// Generated by NVIDIA NVVM Compiler
//
// Compiler Build ID: CL-36424714
// Cuda compilation tools, release 13.0, V13.0.88
// Based on NVVM 20.0.0
//

.version 9.0
.target sm_100
.address_size 64

	// .globl	_Z2dlPi

.visible .entry _Z2dlPi(
	.param .u64 .ptr .align 1 _Z2dlPi_param_0
)
{
	.reg .pred 	%p<5>;
	.reg .b32 	%r<21>;
	.reg .b64 	%rd<7>;

	ld.param.u64 	%rd3, [_Z2dlPi_param_0];
	cvta.to.global.u64 	%rd1, %rd3;
	mov.u32 	%r8, %tid.x;
	mov.u32 	%r9, %ctaid.x;
	mov.u32 	%r10, %ntid.x;
	mad.lo.s32 	%r1, %r9, %r10, %r8;
	setp.gt.s32 	%p1, %r1, 49;
	@%p1 bra 	$L__BB0_7;
	mul.wide.s32 	%rd4, %r1, 4;
	add.s64 	%rd2, %rd1, %rd4;
	ld.global.u32 	%r2, [%rd2];
	and.b32  	%r11, %r2, 1;
	setp.eq.b32 	%p2, %r11, 1;
	@%p2 bra 	$L__BB0_3;
	add.s32 	%r12, %r2, 1;
	st.global.u32 	[%rd2], %r12;
$L__BB0_3:
	bar.sync 	0;
	ld.global.u32 	%r20, [%rd2];
	setp.lt.s32 	%p3, %r1, 1;
	@%p3 bra 	$L__BB0_5;
	add.s32 	%r13, %r1, -1;
	mul.wide.u32 	%rd5, %r13, 4;
	add.s64 	%rd6, %rd1, %rd5;
	ld.global.u32 	%r14, [%rd6];
	add.s32 	%r20, %r14, %r20;
	setp.eq.s32 	%p4, %r1, 49;
	@%p4 bra 	$L__BB0_6;
$L__BB0_5:
	ld.global.u32 	%r15, [%rd2+4];
	add.s32 	%r20, %r15, %r20;
$L__BB0_6:
	mul.hi.s32 	%r16, %r20, 1431655766;
	shr.u32 	%r17, %r16, 31;
	add.s32 	%r18, %r16, %r17;
	st.global.u32 	[%rd2], %r18;
$L__BB0_7:
	ret;

}


// ===== COMPILED SASS (sm_100) =====

	.target	sm_100

	.elftype	@"ET_EXEC"


//--------------------- .note.nv.tkinfo           --------------------------
	.section	.note.nv.tkinfo,"",@"SHT_NOTE"
	.sectionflags	@"SHF_NOTE_NV_TKINFO"
	.tkinfo
        /*0018*/ 	.word	0x00000002
        /*0030*/ 	.string	""
        /*0030*/ 	.string	"ptxas"
        /*0030*/ 	.string	"Cuda compilation tools, release 13.0, V13.0.88"
        /*0030*/ 	.string	"Build cuda_13.0.r13.0/compiler.36424714_0"
        /*0030*/ 	.string	"-arch sm_100 -m 64 "



//--------------------- .note.nv.cuinfo           --------------------------
	.section	.note.nv.cuinfo,"",@"SHT_NOTE"
	.sectionflags	@"SHF_NOTE_NV_CUINFO"
        /*0018*/ 	.short	0x0002
        /*001a*/ 	.short	0x0064
        /*001c*/ 	.short	0x0082
	.zero		2


//--------------------- .nv.info                  --------------------------
	.section	.nv.info,"",@"SHT_CUDA_INFO"
	.align	4


	//----- nvinfo : EIATTR_REGCOUNT
	.align		4
        /*0000*/ 	.byte	0x04, 0x2f
        /*0002*/ 	.short	(.L_1 - .L_0)
	.align		4
.L_0:
        /*0004*/ 	.word	index@(_Z2dlPi)
        /*0008*/ 	.word	0x0000000c


	//----- nvinfo : EIATTR_FRAME_SIZE
	.align		4
.L_1:
        /*000c*/ 	.byte	0x04, 0x11
        /*000e*/ 	.short	(.L_3 - .L_2)
	.align		4
.L_2:
        /*0010*/ 	.word	index@(_Z2dlPi)
        /*0014*/ 	.word	0x00000000


	//----- nvinfo : EIATTR_MIN_STACK_SIZE
	.align		4
.L_3:
        /*0018*/ 	.byte	0x04, 0x12
        /*001a*/ 	.short	(.L_5 - .L_4)
	.align		4
.L_4:
        /*001c*/ 	.word	index@(_Z2dlPi)
        /*0020*/ 	.word	0x00000000
.L_5:


//--------------------- .nv.compat                --------------------------
	.section	.nv.compat,"",@"SHT_CUDA_COMPAT_INFO"
	.align	4
        /*0000*/ 	.byte	0x02, 0x09, 0x00, 0x00, 0x02, 0x02, 0x01, 0x00, 0x02, 0x05, 0x05, 0x00, 0x03, 0x07, 0x01, 0x01
        /*0010*/ 	.byte	0x02, 0x03, 0x00, 0x00, 0x02, 0x06, 0x01, 0x00, 0x04, 0x0b, 0x08, 0x00, 0x09, 0x00, 0x00, 0x00
        /*0020*/ 	.byte	0x00, 0x00, 0x00, 0x00


//--------------------- .nv.info._Z2dlPi          --------------------------
	.section	.nv.info._Z2dlPi,"",@"SHT_CUDA_INFO"
	.sectionflags	@""
	.align	4


	//----- nvinfo : EIATTR_CUDA_API_VERSION
	.align		4
        /*0000*/ 	.byte	0x04, 0x37
        /*0002*/ 	.short	(.L_7 - .L_6)
.L_6:
        /*0004*/ 	.word	0x00000082


	//----- nvinfo : EIATTR_KPARAM_INFO
	.align		4
.L_7:
        /*0008*/ 	.byte	0x04, 0x17
        /*000a*/ 	.short	(.L_9 - .L_8)
.L_8:
        /*000c*/ 	.word	0x00000000
        /*0010*/ 	.short	0x0000
        /*0012*/ 	.short	0x0000
        /*0014*/ 	.byte	0x00, 0xf5, 0x21, 0x00


	//----- nvinfo : EIATTR_SPARSE_MMA_MASK
	.align		4
.L_9:
        /*0018*/ 	.byte	0x03, 0x50
        /*001a*/ 	.short	0x0000


	//----- nvinfo : EIATTR_MAXREG_COUNT
	.align		4
        /*001c*/ 	.byte	0x03, 0x1b
        /*001e*/ 	.short	0x00ff


	//----- nvinfo : EIATTR_NUM_BARRIERS
	.align		4
        /*0020*/ 	.byte	0x02, 0x4c
        /*0022*/ 	.byte	0x01
	.zero		1


	//----- nvinfo : EIATTR_MERCURY_ISA_VERSION
	.align		4
        /*0024*/ 	.byte	0x03, 0x5f
        /*0026*/ 	.short	0x0101


	//----- nvinfo : EIATTR_VRC_CTA_INIT_COUNT
	.align		4
        /*0028*/ 	.byte	0x02, 0x4a
	.zero		1
	.zero		1


	//----- nvinfo : EIATTR_EXIT_INSTR_OFFSETS
	.align		4
        /*002c*/ 	.byte	0x04, 0x1c
        /*002e*/ 	.short	(.L_11 - .L_10)


	//   ....[0]....
.L_10:
        /*0030*/ 	.word	0x00000060


	//   ....[1]....
        /*0034*/ 	.word	0x00000240


	//----- nvinfo : EIATTR_CRS_STACK_SIZE
	.align		4
.L_11:
        /*0038*/ 	.byte	0x04, 0x1e
        /*003a*/ 	.short	(.L_13 - .L_12)
.L_12:
        /*003c*/ 	.word	0x00000000


	//----- nvinfo : EIATTR_CBANK_PARAM_SIZE
	.align		4
.L_13:
        /*0040*/ 	.byte	0x03, 0x19
        /*0042*/ 	.short	0x0008


	//----- nvinfo : EIATTR_PARAM_CBANK
	.align		4
        /*0044*/ 	.byte	0x04, 0x0a
        /*0046*/ 	.short	(.L_15 - .L_14)
	.align		4
.L_14:
        /*0048*/ 	.word	index@(.nv.constant0._Z2dlPi)
        /*004c*/ 	.short	0x0380
        /*004e*/ 	.short	0x0008


	//----- nvinfo : EIATTR_SW_WAR
	.align		4
.L_15:
        /*0050*/ 	.byte	0x04, 0x36
        /*0052*/ 	.short	(.L_17 - .L_16)
.L_16:
        /*0054*/ 	.word	0x00000008
.L_17:


//--------------------- .nv.callgraph             --------------------------
	.section	.nv.callgraph,"",@"SHT_CUDA_CALLGRAPH"
	.align	4
	.sectionentsize	8
	.align		4
        /*0000*/ 	.word	0x00000000
	.align		4
        /*0004*/ 	.word	0xffffffff
	.align		4
        /*0008*/ 	.word	0x00000000
	.align		4
        /*000c*/ 	.word	0xfffffffe
	.align		4
        /*0010*/ 	.word	0x00000000
	.align		4
        /*0014*/ 	.word	0xfffffffd
	.align		4
        /*0018*/ 	.word	0x00000000
	.align		4
        /*001c*/ 	.word	0xfffffffc


//--------------------- .text._Z2dlPi             --------------------------
	.section	.text._Z2dlPi,"ax",@progbits
	.align	128
        .global         _Z2dlPi
        .type           _Z2dlPi,@function
        .size           _Z2dlPi,(.L_x_5 - _Z2dlPi)
        .other          _Z2dlPi,@"STO_CUDA_ENTRY STV_DEFAULT"
_Z2dlPi:
.text._Z2dlPi:
[----:B------:R-:W-:Y:S01]  /*0000*/  LDC R1, c[0x0][0x37c] ;  /* 0x0000df00ff017b82 */ /* 0x000fe20000000800 */
[----:B------:R-:W0:Y:S07]  /*0010*/  S2R R7, SR_TID.X ;  /* 0x0000000000077919 */ /* 0x000e2e0000002100 */
[----:B------:R-:W0:Y:S08]  /*0020*/  S2UR UR4, SR_CTAID.X ;  /* 0x00000000000479c3 */ /* 0x000e300000002500 */
[----:B------:R-:W0:Y:S02]  /*0030*/  LDC R0, c[0x0][0x360] ;  /* 0x0000d800ff007b82 */ /* 0x000e240000000800 */
[----:B0-----:R-:W-:-:S05]  /*0040*/  IMAD R7, R0, UR4, R7 ;  /* 0x0000000400077c24 */ /* 0x001fca000f8e0207 */
[----:B------:R-:W-:-:S13]  /*0050*/  ISETP.GT.AND P0, PT, R7, 0x31, PT ;  /* 0x000000310700780c */ /* 0x000fda0003f04270 */
[----:B------:R-:W-:Y:S05]  /*0060*/  @P0 EXIT ;  /* 0x000000000000094d */ /* 0x000fea0003800000 */
[----:B------:R-:W0:Y:S01]  /*0070*/  LDC.64 R4, c[0x0][0x380] ;  /* 0x0000e000ff047b82 */ /* 0x000e220000000a00 */
[----:B------:R-:W1:Y:S01]  /*0080*/  LDCU.64 UR4, c[0x0][0x358] ;  /* 0x00006b00ff0477ac */ /* 0x000e620008000a00 */
[----:B0-----:R-:W-:-:S05]  /*0090*/  IMAD.WIDE R2, R7, 0x4, R4 ;  /* 0x0000000407027825 */ /* 0x001fca00078e0204 */
[----:B-1----:R-:W2:Y:S02]  /*00a0*/  LDG.E R0, desc[UR4][R2.64] ;  /* 0x0000000402007981 */ /* 0x002ea4000c1e1900 */
[----:B--2---:R-:W-:-:S04]  /*00b0*/  LOP3.LUT R6, R0, 0x1, RZ, 0xc0, !PT ;  /* 0x0000000100067812 */ /* 0x004fc800078ec0ff */
[----:B------:R-:W-:-:S13]  /*00c0*/  ISETP.NE.U32.AND P0, PT, R6, 0x1, PT ;  /* 0x000000010600780c */ /* 0x000fda0003f05070 */
[----:B------:R-:W-:-:S05]  /*00d0*/  @P0 VIADD R9, R0, 0x1 ;  /* 0x0000000100090836 */ /* 0x000fca0000000000 */
[----:B------:R0:W-:Y:S01]  /*00e0*/  @P0 STG.E desc[UR4][R2.64], R9 ;  /* 0x0000000902000986 */ /* 0x0001e2000c101904 */
[----:B------:R-:W-:Y:S06]  /*00f0*/  BAR.SYNC.DEFER_BLOCKING 0x0 ;  /* 0x0000000000007b1d */ /* 0x000fec0000010000 */
[----:B------:R0:W5:Y:S01]  /*0100*/  LDG.E R0, desc[UR4][R2.64] ;  /* 0x0000000402007981 */ /* 0x000162000c1e1900 */
[----:B------:R-:W-:Y:S01]  /*0110*/  ISETP.GE.AND P0, PT, R7, 0x1, PT ;  /* 0x000000010700780c */ /* 0x000fe20003f06270 */
[----:B------:R-:W-:Y:S04]  /*0120*/  BSSY.RECONVERGENT B0, `(.L_x_0) ;  /* 0x000000d000007945 */ /* 0x000fe80003800200 */
[----:B------:R-:W-:Y:S08]  /*0130*/  BSSY.RELIABLE B1, `(.L_x_1) ;  /* 0x0000009000017945 */ /* 0x000ff00003800100 */
[----:B0-----:R-:W-:Y:S05]  /*0140*/  @!P0 BRA `(.L_x_2) ;  /* 0x00000000001c8947 */ /* 0x001fea0003800000 */
[----:B------:R-:W-:-:S04]  /*0150*/  VIADD R9, R7, 0xffffffff ;  /* 0xffffffff07097836 */ /* 0x000fc80000000000 */
[----:B------:R-:W-:-:S06]  /*0160*/  IMAD.WIDE.U32 R4, R9, 0x4, R4 ;  /* 0x0000000409047825 */ /* 0x000fcc00078e0004 */
[----:B------:R-:W2:Y:S01]  /*0170*/  LDG.E R5, desc[UR4][R4.64] ;  /* 0x0000000404057981 */ /* 0x000ea2000c1e1900 */
[----:B------:R-:W-:-:S13]  /*0180*/  ISETP.NE.AND P0, PT, R7, 0x31, PT ;  /* 0x000000310700780c */ /* 0x000fda0003f05270 */
[----:B------:R-:W-:Y:S05]  /*0190*/  @!P0 BREAK.RELIABLE B1 ;  /* 0x0000000000018942 */ /* 0x000fea0003800100 */
[----:B--2--5:R-:W-:Y:S01]  /*01a0*/  IADD3 R0, PT, PT, R0, R5, RZ ;  /* 0x0000000500007210 */ /* 0x024fe20007ffe0ff */
[----:B------:R-:W-:Y:S06]  /*01b0*/  @!P0 BRA `(.L_x_3) ;  /* 0x00000000000c8947 */ /* 0x000fec0003800000 */
.L_x_2:
[----:B------:R-:W-:Y:S05]  /*01c0*/  BSYNC.RELIABLE B1 ;  /* 0x0000000000017941 */ /* 0x000fea0003800100 */
.L_x_1:
[----:B------:R-:W2:Y:S02]  /*01d0*/  LDG.E R5, desc[UR4][R2.64+0x4] ;  /* 0x0000040402057981 */ /* 0x000ea4000c1e1900 */
[----:B--2--5:R-:W-:-:S07]  /*01e0*/  IMAD.IADD R0, R5, 0x1, R0 ;  /* 0x0000000105007824 */ /* 0x024fce00078e0200 */
.L_x_3:
[----:B------:R-:W-:Y:S05]  /*01f0*/  BSYNC.RECONVERGENT B0 ;  /* 0x0000000000007941 */ /* 0x000fea0003800200 */
.L_x_0:
[----:B------:R-:W-:Y:S05]  /*0200*/  WARPSYNC.ALL ;  /* 0x0000000000007948 */ /* 0x000fea0003800000 */
[----:B------:R-:W-:-:S05]  /*0210*/  IMAD.HI R0, R0, 0x55555556, RZ ;  /* 0x5555555600007827 */ /* 0x000fca00078e02ff */
[----:B------:R-:W-:-:S05]  /*0220*/  LEA.HI R5, R0, R0, RZ, 0x1 ;  /* 0x0000000000057211 */ /* 0x000fca00078f08ff */
[----:B------:R-:W-:Y:S01]  /*0230*/  STG.E desc[UR4][R2.64], R5 ;  /* 0x0000000502007986 */ /* 0x000fe2000c101904 */
[----:B------:R-:W-:Y:S05]  /*0240*/  EXIT ;  /* 0x000000000000794d */ /* 0x000fea0003800000 */
.L_x_4:
[----:B------:R-:W-:-:S00]  /*0250*/  BRA `(.L_x_4) ;  /* 0xfffffffc00fc7947 */ /* 0x000fc0000383ffff */
[----:B------:R-:W-:-:S00]  /*0260*/  NOP ;  /* 0x0000000000007918 */ /* 0x000fc00000000000 */
        /* <DEDUP_REMOVED lines=9> */
.L_x_5:


//--------------------- .nv.shared.reserved.0     --------------------------
	.section	.nv.shared.reserved.0,"aw",@nobits
	.weak		__nv_reservedSMEM_offset_0_alias
	.size		__nv_reservedSMEM_offset_0_alias, 0, 64
	.other		__nv_reservedSMEM_offset_0_alias,@"STO_CUDA_RESERVED_SHARED STV_DEFAULT"
__nv_reservedSMEM_offset_0_alias:
	.zero		0
	.zero		64


//--------------------- .nv.constant0._Z2dlPi     --------------------------
	.section	.nv.constant0._Z2dlPi,"a",@progbits
	.sectionflags	@""
	.align	4
.nv.constant0._Z2dlPi:
	.zero		904


//--------------------- SYMBOLS --------------------------

	.type		.nv.reservedSmem.offset0,@object
	.size		.nv.reservedSmem.offset0,0x4
